//
// Generated by NVIDIA NVVM Compiler
//
// Compiler Build ID: CL-36424714
// Cuda compilation tools, release 13.0, V13.0.88
// Based on NVVM 20.0.0
//

.version 9.0
.target sm_100
.address_size 64

	// .globl	_Z12vectorsum2_1Pii

.visible .entry _Z12vectorsum2_1Pii(
	.param .u64 .ptr .align 1 _Z12vectorsum2_1Pii_param_0,
	.param .u32 _Z12vectorsum2_1Pii_param_1
)
{
	.reg .pred 	%p<5>;
	.reg .b32 	%r<20>;
	.reg .b64 	%rd<7>;

	ld.param.u64 	%rd2, [_Z12vectorsum2_1Pii_param_0];
	ld.param.u32 	%r18, [_Z12vectorsum2_1Pii_param_1];
	mov.u32 	%r7, %tid.x;
	mov.u32 	%r8, %ctaid.x;
	mov.u32 	%r9, %ntid.x;
	mad.lo.s32 	%r1, %r8, %r9, %r7;
	setp.lt.s32 	%p1, %r18, 2;
	shr.u32 	%r10, %r18, 31;
	add.s32 	%r11, %r18, %r10;
	shr.s32 	%r12, %r11, 1;
	setp.ge.s32 	%p2, %r1, %r12;
	or.pred  	%p3, %p2, %p1;
	@%p3 bra 	$L__BB0_3;
	cvta.to.global.u64 	%rd3, %rd2;
	mul.wide.s32 	%rd4, %r1, 4;
	add.s64 	%rd1, %rd3, %rd4;
	mov.u32 	%r19, %r18;
$L__BB0_2:
	shr.u32 	%r13, %r18, 31;
	add.s32 	%r14, %r18, %r13;
	shr.s32 	%r18, %r14, 1;
	ld.global.u32 	%r15, [%rd1];
	mul.wide.s32 	%rd5, %r18, 4;
	add.s64 	%rd6, %rd1, %rd5;
	ld.global.u32 	%r16, [%rd6];
	add.s32 	%r17, %r16, %r15;
	st.global.u32 	[%rd1], %r17;
	shr.u32 	%r5, %r19, 1;
	bar.sync 	0;
	setp.gt.u32 	%p4, %r19, 3;
	mov.u32 	%r19, %r5;
	@%p4 bra 	$L__BB0_2;
$L__BB0_3:
	ret;

}


// ===== COMPILED SASS (sm_100) =====

	.target	sm_100

	.elftype	@"ET_EXEC"


//--------------------- .note.nv.tkinfo           --------------------------
	.section	.note.nv.tkinfo,"",@"SHT_NOTE"
	.sectionflags	@"SHF_NOTE_NV_TKINFO"
	.tkinfo
        /*0018*/ 	.word	0x00000002
        /*0030*/ 	.string	""
        /*0030*/ 	.string	"ptxas"
        /*0030*/ 	.string	"Cuda compilation tools, release 13.0, V13.0.88"
        /*0030*/ 	.string	"Build cuda_13.0.r13.0/compiler.36424714_0"
        /*0030*/ 	.string	"-arch sm_100 -m 64 "



//--------------------- .note.nv.cuinfo           --------------------------
	.section	.note.nv.cuinfo,"",@"SHT_NOTE"
	.sectionflags	@"SHF_NOTE_NV_CUINFO"
        /*0018*/ 	.short	0x0002
        /*001a*/ 	.short	0x0064
        /*001c*/ 	.short	0x0082
	.zero		2


//--------------------- .nv.info                  --------------------------
	.section	.nv.info,"",@"SHT_CUDA_INFO"
	.align	4


	//----- nvinfo : EIATTR_REGCOUNT
	.align		4
        /*0000*/ 	.byte	0x04, 0x2f
        /*0002*/ 	.short	(.L_1 - .L_0)
	.align		4
.L_0:
        /*0004*/ 	.word	index@(_Z12vectorsum2_1Pii)
        /*0008*/ 	.word	0x0000000c


	//----- nvinfo : EIATTR_FRAME_SIZE
	.align		4
.L_1:
        /*000c*/ 	.byte	0x04, 0x11
        /*000e*/ 	.short	(.L_3 - .L_2)
	.align		4
.L_2:
        /*0010*/ 	.word	index@(_Z12vectorsum2_1Pii)
        /*0014*/ 	.word	0x00000000


	//----- nvinfo : EIATTR_MIN_STACK_SIZE
	.align		4
.L_3:
        /*0018*/ 	.byte	0x04, 0x12
        /*001a*/ 	.short	(.L_5 - .L_4)
	.align		4
.L_4:
        /*001c*/ 	.word	index@(_Z12vectorsum2_1Pii)
        /*0020*/ 	.word	0x00000000
.L_5:


//--------------------- .nv.compat                --------------------------
	.section	.nv.compat,"",@"SHT_CUDA_COMPAT_INFO"
	.align	4
        /*0000*/ 	.byte	0x02, 0x09, 0x00, 0x00, 0x02, 0x02, 0x01, 0x00, 0x02, 0x05, 0x05, 0x00, 0x03, 0x07, 0x01, 0x01
        /*0010*/ 	.byte	0x02, 0x03, 0x00, 0x00, 0x02, 0x06, 0x01, 0x00, 0x04, 0x0b, 0x08, 0x00, 0x09, 0x00, 0x00, 0x00
        /*0020*/ 	.byte	0x00, 0x00, 0x00, 0x00


//--------------------- .nv.info._Z12vectorsum2_1Pii --------------------------
	.section	.nv.info._Z12vectorsum2_1Pii,"",@"SHT_CUDA_INFO"
	.sectionflags	@""
	.align	4


	//----- nvinfo : EIATTR_CUDA_API_VERSION
	.align		4
        /*0000*/ 	.byte	0x04, 0x37
        /*0002*/ 	.short	(.L_7 - .L_6)
.L_6:
        /*0004*/ 	.word	0x00000082


	//----- nvinfo : EIATTR_KPARAM_INFO
	.align		4
.L_7:
        /*0008*/ 	.byte	0x04, 0x17
        /*000a*/ 	.short	(.L_9 - .L_8)
.L_8:
        /*000c*/ 	.word	0x00000000
        /*0010*/ 	.short	0x0001
        /*0012*/ 	.short	0x0008
        /*0014*/ 	.byte	0x00, 0xf0, 0x11, 0x00


	//----- nvinfo : EIATTR_KPARAM_INFO
	.align		4
.L_9:
        /*0018*/ 	.byte	0x04, 0x17
        /*001a*/ 	.short	(.L_11 - .L_10)
.L_10:
        /*001c*/ 	.word	0x00000000
        /*0020*/ 	.short	0x0000
        /*0022*/ 	.short	0x0000
        /*0024*/ 	.byte	0x00, 0xf5, 0x21, 0x00


	//----- nvinfo : EIATTR_SPARSE_MMA_MASK
	.align		4
.L_11:
        /*0028*/ 	.byte	0x03, 0x50
        /*002a*/ 	.short	0x0000


	//----- nvinfo : EIATTR_MAXREG_COUNT
	.align		4
        /*002c*/ 	.byte	0x03, 0x1b
        /*002e*/ 	.short	0x00ff


	//----- nvinfo : EIATTR_NUM_BARRIERS
	.align		4
        /*0030*/ 	.byte	0x02, 0x4c
        /*0032*/ 	.byte	0x01
	.zero		1


	//----- nvinfo : EIATTR_MERCURY_ISA_VERSION
	.align		4
        /*0034*/ 	.byte	0x03, 0x5f
        /*0036*/ 	.short	0x0101


	//----- nvinfo : EIATTR_VRC_CTA_INIT_COUNT
	.align		4
        /*0038*/ 	.byte	0x02, 0x4a
	.zero		1
	.zero		1


	//----- nvinfo : EIATTR_EXIT_INSTR_OFFSETS
	.align		4
        /*003c*/ 	.byte	0x04, 0x1c
        /*003e*/ 	.short	(.L_13 - .L_12)


	//   ....[0]....
.L_12:
        /*0040*/ 	.word	0x000000c0


	//   ....[1]....
        /*0044*/ 	.word	0x000001c0


	//----- nvinfo : EIATTR_CBANK_PARAM_SIZE
	.align		4
.L_13:
        /*0048*/ 	.byte	0x03, 0x19
        /*004a*/ 	.short	0x000c


	//----- nvinfo : EIATTR_PARAM_CBANK
	.align		4
        /*004c*/ 	.byte	0x04, 0x0a
        /*004e*/ 	.short	(.L_15 - .L_14)
	.align		4
.L_14:
        /*0050*/ 	.word	index@(.nv.constant0._Z12vectorsum2_1Pii)
        /*0054*/ 	.short	0x0380
        /*0056*/ 	.short	0x000c


	//----- nvinfo : EIATTR_SW_WAR
	.align		4
.L_15:
        /*0058*/ 	.byte	0x04, 0x36
        /*005a*/ 	.short	(.L_17 - .L_16)
.L_16:
        /*005c*/ 	.word	0x00000008
.L_17:


//--------------------- .nv.callgraph             --------------------------
	.section	.nv.callgraph,"",@"SHT_CUDA_CALLGRAPH"
	.align	4
	.sectionentsize	8
	.align		4
        /*0000*/ 	.word	0x00000000
	.align		4
        /*0004*/ 	.word	0xffffffff
	.align		4
        /*0008*/ 	.word	0x00000000
	.align		4
        /*000c*/ 	.word	0xfffffffe
	.align		4
        /*0010*/ 	.word	0x00000000
	.align		4
        /*0014*/ 	.word	0xfffffffd
	.align		4
        /*0018*/ 	.word	0x00000000
	.align		4
        /*001c*/ 	.word	0xfffffffc


//--------------------- .text._Z12vectorsum2_1Pii --------------------------
	.section	.text._Z12vectorsum2_1Pii,"ax",@progbits
	.align	128
        .global         _Z12vectorsum2_1Pii
        .type           _Z12vectorsum2_1Pii,@function
        .size           _Z12vectorsum2_1Pii,(.L_x_2 - _Z12vectorsum2_1Pii)
        .other          _Z12vectorsum2_1Pii,@"STO_CUDA_ENTRY STV_DEFAULT"
_Z12vectorsum2_1Pii:
.text._Z12vectorsum2_1Pii:
[----:B------:R-:W-:Y:S01]  /*0000*/  LDC R1, c[0x0][0x37c] ;  /* 0x0000df00ff017b82 */ /* 0x000fe20000000800 */
[----:B------:R-:W0:Y:S07]  /*0010*/  S2R R5, SR_TID.X ;  /* 0x0000000000057919 */ /* 0x000e2e0000002100 */
[----:B------:R-:W1:Y:S01]  /*0020*/  LDC R3, c[0x0][0x388] ;  /* 0x0000e200ff037b82 */ /* 0x000e620000000800 */
[----:B------:R-:W2:Y:S07]  /*0030*/  LDCU UR4, c[0x0][0x388] ;  /* 0x00007100ff0477ac */ /* 0x000eae0008000800 */
[----:B------:R-:W0:Y:S08]  /*0040*/  S2UR UR5, SR_CTAID.X ;  /* 0x00000000000579c3 */ /* 0x000e300000002500 */
[----:B------:R-:W0:Y:S01]  /*0050*/  LDC R2, c[0x0][0x360] ;  /* 0x0000d800ff027b82 */ /* 0x000e220000000800 */
[----:B--2---:R-:W-:Y:S01]  /*0060*/  IMAD.U32 R7, RZ, RZ, UR4 ;  /* 0x00000004ff077e24 */ /* 0x004fe2000f8e00ff */
[----:B-1----:R-:W-:-:S02]  /*0070*/  LEA.HI R0, R3, R3, RZ, 0x1 ;  /* 0x0000000303007211 */ /* 0x002fc400078f08ff */
[----:B------:R-:W-:Y:S02]  /*0080*/  ISETP.GE.AND P0, PT, R3, 0x2, PT ;  /* 0x000000020300780c */ /* 0x000fe40003f06270 */
[----:B------:R-:W-:Y:S01]  /*0090*/  SHF.R.S32.HI R0, RZ, 0x1, R0 ;  /* 0x00000001ff007819 */ /* 0x000fe20000011400 */
[----:B0-----:R-:W-:-:S05]  /*00a0*/  IMAD R5, R2, UR5, R5 ;  /* 0x0000000502057c24 */ /* 0x001fca000f8e0205 */
[----:B------:R-:W-:-:S13]  /*00b0*/  ISETP.GE.OR P0, PT, R5, R0, !P0 ;  /* 0x000000000500720c */ /* 0x000fda0004706670 */
[----:B------:R-:W-:Y:S05]  /*00c0*/  @P0 EXIT ;  /* 0x000000000000094d */ /* 0x000fea0003800000 */
[----:B------:R-:W0:Y:S01]  /*00d0*/  LDC.64 R2, c[0x0][0x380] ;  /* 0x0000e000ff027b82 */ /* 0x000e220000000a00 */
[----:B------:R-:W1:Y:S02]  /*00e0*/  LDCU.64 UR6, c[0x0][0x358] ;  /* 0x00006b00ff0677ac */ /* 0x000e640008000a00 */
[----:B01----:R-:W-:-:S07]  /*00f0*/  IMAD.WIDE R2, R5, 0x4, R2 ;  /* 0x0000000405027825 */ /* 0x003fce00078e0202 */
.L_x_0:
[----:B------:R-:W-:Y:S01]  /*0100*/  LEA.HI R7, R7, R7, RZ, 0x1 ;  /* 0x0000000707077211 */ /* 0x000fe200078f08ff */
[----:B------:R-:W2:Y:S03]  /*0110*/  LDG.E R0, desc[UR6][R2.64] ;  /* 0x0000000602007981 */ /* 0x000ea6000c1e1900 */
[----:B------:R-:W-:-:S05]  /*0120*/  SHF.R.S32.HI R7, RZ, 0x1, R7 ;  /* 0x00000001ff077819 */ /* 0x000fca0000011407 */
[----:B------:R-:W-:-:S06]  /*0130*/  IMAD.WIDE R4, R7, 0x4, R2 ;  /* 0x0000000407047825 */ /* 0x000fcc00078e0202 */
[----:B------:R-:W2:Y:S01]  /*0140*/  LDG.E R5, desc[UR6][R4.64] ;  /* 0x0000000604057981 */ /* 0x000ea2000c1e1900 */
[----:B------:R-:W-:Y:S02]  /*0150*/  UISETP.GT.U32.AND UP0, UPT, UR4, 0x3, UPT ;  /* 0x000000030400788c */ /* 0x000fe4000bf04070 */
[----:B------:R-:W-:-:S07]  /*0160*/  USHF.R.U32.HI UR5, URZ, 0x1, UR4 ;  /* 0x00000001ff057899 */ /* 0x000fce0008011604 */
[----:B------:R-:W-:Y:S01]  /*0170*/  UMOV UR4, UR5 ;  /* 0x0000000500047c82 */ /* 0x000fe20008000000 */
[----:B0-2---:R-:W-:-:S05]  /*0180*/  IMAD.IADD R9, R0, 0x1, R5 ;  /* 0x0000000100097824 */ /* 0x005fca00078e0205 */
[----:B------:R0:W-:Y:S01]  /*0190*/  STG.E desc[UR6][R2.64], R9 ;  /* 0x0000000902007986 */ /* 0x0001e2000c101906 */
[----:B------:R-:W-:Y:S06]  /*01a0*/  BAR.SYNC.DEFER_BLOCKING 0x0 ;  /* 0x0000000000007b1d */ /* 0x000fec0000010000 */
[----:B------:R-:W-:Y:S05]  /*01b0*/  BRA.U UP0, `(.L_x_0) ;  /* 0xfffffffd00d07547 */ /* 0x000fea000b83ffff */
[----:B------:R-:W-:Y:S05]  /*01c0*/  EXIT ;  /* 0x000000000000794d */ /* 0x000fea0003800000 */
.L_x_1:
[----:B------:R-:W-:-:S00]  /*01d0*/  BRA `(.L_x_1) ;  /* 0xfffffffc00fc7947 */ /* 0x000fc0000383ffff */
[----:B------:R-:W-:-:S00]  /*01e0*/  NOP ;  /* 0x0000000000007918 */ /* 0x000fc00000000000 */
        /* <DEDUP_REMOVED lines=9> */
.L_x_2:


//--------------------- .nv.shared.reserved.0     --------------------------
	.section	.nv.shared.reserved.0,"aw",@nobits
	.weak		__nv_reservedSMEM_offset_0_alias
	.size		__nv_reservedSMEM_offset_0_alias, 0, 64
	.other		__nv_reservedSMEM_offset_0_alias,@"STO_CUDA_RESERVED_SHARED STV_DEFAULT"
__nv_reservedSMEM_offset_0_alias:
	.zero		0
	.zero		64


//--------------------- .nv.constant0._Z12vectorsum2_1Pii --------------------------
	.section	.nv.constant0._Z12vectorsum2_1Pii,"a",@progbits
	.sectionflags	@""
	.align	4
.nv.constant0._Z12vectorsum2_1Pii:
	.zero		908


//--------------------- SYMBOLS --------------------------

	.type		.nv.reservedSmem.offset0,@object
	.size		.nv.reservedSmem.offset0,0x4
